	.headerflags	@"EF_CUDA_TEXMODE_UNIFIED EF_CUDA_64BIT_ADDRESS EF_CUDA_ACCELERATORS EF_CUDA_SM90 EF_CUDA_VIRTUAL_SM(EF_CUDA_SM90)"
	.elftype	@"ET_EXEC"


//--------------------- .nv.info                  --------------------------
	.section	.nv.info,"",@"SHT_CUDA_INFO"
	.align	4


	//----- nvinfo : EIATTR_REGCOUNT
	.align		4
        /*0000*/ 	.byte	0x04, 0x2f
        /*0002*/ 	.short	(.L_1 - .L_0)
	.align		4
.L_0:
        /*0004*/ 	.word	index@(triton_poi_fused_convolution_leaky_relu_leaky_relu_backward_0)
        /*0008*/ 	.word	0x0000000c


	//----- nvinfo : EIATTR_MIN_STACK_SIZE
	.align		4
.L_1:
        /*000c*/ 	.byte	0x04, 0x12
        /*000e*/ 	.short	(.L_3 - .L_2)
	.align		4
.L_2:
        /*0010*/ 	.word	index@(triton_poi_fused_convolution_leaky_relu_leaky_relu_backward_0)
        /*0014*/ 	.word	0x00000000


	//----- nvinfo : EIATTR_FRAME_SIZE
	.align		4
.L_3:
        /*0018*/ 	.byte	0x04, 0x11
        /*001a*/ 	.short	(.L_5 - .L_4)
	.align		4
.L_4:
        /*001c*/ 	.word	index@(triton_poi_fused_convolution_leaky_relu_leaky_relu_backward_0)
        /*0020*/ 	.word	0x00000000


	//----- nvinfo : EIATTR_MIN_STACK_SIZE
	.align		4
.L_5:
        /*0024*/ 	.byte	0x04, 0x12
        /*0026*/ 	.short	(.L_7 - .L_6)
	.align		4
.L_6:
        /*0028*/ 	.word	index@(triton_poi_fused_convolution_leaky_relu_leaky_relu_backward_0)
        /*002c*/ 	.word	0x00000000
.L_7:


//--------------------- .nv.info.triton_poi_fused_convolution_leaky_relu_leaky_relu_backward_0 --------------------------
	.section	.nv.info.triton_poi_fused_convolution_leaky_relu_leaky_relu_backward_0,"",@"SHT_CUDA_INFO"
	.sectionflags	@""
	.align	4


	//----- nvinfo : EIATTR_CUDA_API_VERSION
	.align		4
        /*0000*/ 	.byte	0x04, 0x37
        /*0002*/ 	.short	(.L_9 - .L_8)
.L_8:
        /*0004*/ 	.word	0x0000007c


	//----- nvinfo : EIATTR_KPARAM_INFO
	.align		4
.L_9:
        /*0008*/ 	.byte	0x04, 0x17
        /*000a*/ 	.short	(.L_11 - .L_10)
.L_10:
        /*000c*/ 	.word	0x00000000
        /*0010*/ 	.short	0x0003
        /*0012*/ 	.short	0x0018
        /*0014*/ 	.byte	0x00, 0xf0, 0x11, 0x00


	//----- nvinfo : EIATTR_KPARAM_INFO
	.align		4
.L_11:
        /*0018*/ 	.byte	0x04, 0x17
        /*001a*/ 	.short	(.L_13 - .L_12)
.L_12:
        /*001c*/ 	.word	0x00000000
        /*0020*/ 	.short	0x0002
        /*0022*/ 	.short	0x0010
        /*0024*/ 	.byte	0x00, 0xf4, 0x21, 0x00


	//----- nvinfo : EIATTR_KPARAM_INFO
	.align		4
.L_13:
        /*0028*/ 	.byte	0x04, 0x17
        /*002a*/ 	.short	(.L_15 - .L_14)
.L_14:
        /*002c*/ 	.word	0x00000000
        /*0030*/ 	.short	0x0001
        /*0032*/ 	.short	0x0008
        /*0034*/ 	.byte	0x00, 0xf4, 0x21, 0x00


	//----- nvinfo : EIATTR_KPARAM_INFO
	.align		4
.L_15:
        /*0038*/ 	.byte	0x04, 0x17
        /*003a*/ 	.short	(.L_17 - .L_16)
.L_16:
        /*003c*/ 	.word	0x00000000
        /*0040*/ 	.short	0x0000
        /*0042*/ 	.short	0x0000
        /*0044*/ 	.byte	0x00, 0xf4, 0x21, 0x00


	//----- nvinfo : EIATTR_SPARSE_MMA_MASK
	.align		4
.L_17:
        /*0048*/ 	.byte	0x03, 0x50
        /*004a*/ 	.short	0x0000


	//----- nvinfo : EIATTR_MAXREG_COUNT
	.align		4
        /*004c*/ 	.byte	0x03, 0x1b
        /*004e*/ 	.short	0x00ff


	//----- nvinfo : EIATTR_EXIT_INSTR_OFFSETS
	.align		4
        /*0050*/ 	.byte	0x04, 0x1c
        /*0052*/ 	.short	(.L_19 - .L_18)


	//   ....[0]....
.L_18:
        /*0054*/ 	.word	0x000001f0


	//   ....[1]....
        /*0058*/ 	.word	0x00000210


	//----- nvinfo : EIATTR_REQNTID
	.align		4
.L_19:
        /*005c*/ 	.byte	0x04, 0x10
        /*005e*/ 	.short	(.L_21 - .L_20)
.L_20:
        /*0060*/ 	.word	0x00000020
        /*0064*/ 	.word	0x00000001
        /*0068*/ 	.word	0x00000001


	//----- nvinfo : EIATTR_CBANK_PARAM_SIZE
	.align		4
.L_21:
        /*006c*/ 	.byte	0x03, 0x19
        /*006e*/ 	.short	0x001c


	//----- nvinfo : EIATTR_PARAM_CBANK
	.align		4
        /*0070*/ 	.byte	0x04, 0x0a
        /*0072*/ 	.short	(.L_23 - .L_22)
	.align		4
.L_22:
        /*0074*/ 	.word	index@(.nv.constant0.triton_poi_fused_convolution_leaky_relu_leaky_relu_backward_0)
        /*0078*/ 	.short	0x0210
        /*007a*/ 	.short	0x001c


	//----- nvinfo : EIATTR_SW_WAR
	.align		4
.L_23:
        /*007c*/ 	.byte	0x04, 0x36
        /*007e*/ 	.short	(.L_25 - .L_24)
.L_24:
        /*0080*/ 	.word	0x00000008
.L_25:


//--------------------- .nv.callgraph             --------------------------
	.section	.nv.callgraph,"",@"SHT_CUDA_CALLGRAPH"
	.align	4
	.sectionentsize	8
	.align		4
        /*0000*/ 	.word	0x00000000
	.align		4
        /*0004*/ 	.word	0xffffffff
	.align		4
        /*0008*/ 	.word	0x00000000
	.align		4
        /*000c*/ 	.word	0xfffffffe
	.align		4
        /*0010*/ 	.word	0x00000000
	.align		4
        /*0014*/ 	.word	0xfffffffd
	.align		4
        /*0018*/ 	.word	0x00000000
	.align		4
        /*001c*/ 	.word	0xfffffffc


//--------------------- .text.triton_poi_fused_convolution_leaky_relu_leaky_relu_backward_0 --------------------------
	.section	.text.triton_poi_fused_convolution_leaky_relu_leaky_relu_backward_0,"ax",@progbits
	.align	128
        .global         triton_poi_fused_convolution_leaky_relu_leaky_relu_backward_0
        .type           triton_poi_fused_convolution_leaky_relu_leaky_relu_backward_0,@function
        .size           triton_poi_fused_convolution_leaky_relu_leaky_relu_backward_0,(.L_x_1 - triton_poi_fused_convolution_leaky_relu_leaky_relu_backward_0)
        .other          triton_poi_fused_convolution_leaky_relu_leaky_relu_backward_0,@"STO_CUDA_ENTRY STV_DEFAULT"
triton_poi_fused_convolution_leaky_relu_leaky_relu_backward_0:
.text.triton_poi_fused_convolution_leaky_relu_leaky_relu_backward_0:
[----:B------:R-:W0:Y:S02]  /*0000*/  LDC R1, c[0x0][0x28] ;  /* 0x00000a00ff017b82 */ /* 0x000e240000000800 */
[----:B------:R-:W1:Y:S01]  /*0010*/  S2R R8, SR_TID.X ;  /* 0x0000000000087919 */ /* 0x000e620000002100 */
[----:B------:R-:W2:Y:S01]  /*0020*/  LDC.64 R4, c[0x0][0x218] ;  /* 0x00008600ff047b82 */ /* 0x000ea20000000a00 */
[----:B------:R-:W-:Y:S01]  /*0030*/  ULDC.64 UR4, c[0x0][0x208] ;  /* 0x0000820000047ab9 */ /* 0x000fe20000000a00 */
[----:B------:R-:W-:Y:S01]  /*0040*/  ULDC.64 UR6, c[0x0][0x220] ;  /* 0x0000880000067ab9 */ /* 0x000fe20000000a00 */
[----:B------:R-:W3:Y:S05]  /*0050*/  S2R R7, SR_CTAID.X ;  /* 0x0000000000077919 */ /* 0x000eea0000002500 */
[----:B------:R-:W4:Y:S01]  /*0060*/  LDC.64 R2, c[0x0][0x210] ;  /* 0x00008400ff027b82 */ /* 0x000f220000000a00 */
[----:B-1----:R-:W-:-:S02]  /*0070*/  LOP3.LUT R0, R8, 0xf, RZ, 0xc0, !PT ;  /* 0x0000000f08007812 */ /* 0x002fc400078ec0ff */
[----:B---3--:R-:W-:-:S03]  /*0080*/  SHF.R.S32.HI R6, RZ, 0x1b, R7 ;  /* 0x0000001bff067819 */ /* 0x008fc60000011407 */
[----:B------:R-:W-:Y:S01]  /*0090*/  IMAD R7, R7, 0x10, R0 ;  /* 0x0000001007077824 */ /* 0x000fe200078e0200 */
[----:B------:R-:W-:-:S03]  /*00a0*/  SGXT R0, R6, 0x1 ;  /* 0x000000010600781a */ /* 0x000fc60000000200 */
[C---:B----4-:R-:W-:Y:S01]  /*00b0*/  IMAD.WIDE R2, R7.reuse, 0x4, R2 ;  /* 0x0000000407027825 */ /* 0x050fe200078e0202 */
[----:B------:R-:W-:Y:S02]  /*00c0*/  ISETP.GE.AND P0, PT, R7, 0x10, PT ;  /* 0x000000100700780c */ /* 0x000fe40003f06270 */
[----:B------:R-:W-:-:S04]  /*00d0*/  LEA.HI R0, R0, R7, RZ, 0x2 ;  /* 0x0000000700007211 */ /* 0x000fc800078f10ff */
[----:B------:R-:W-:-:S05]  /*00e0*/  LOP3.LUT R0, R0, 0xfffffffc, RZ, 0xc0, !PT ;  /* 0xfffffffc00007812 */ /* 0x000fca00078ec0ff */
[----:B------:R-:W-:Y:S02]  /*00f0*/  IMAD.IADD R9, R7, 0x1, -R0 ;  /* 0x0000000107097824 */ /* 0x000fe400078e0a00 */
[----:B------:R-:W-:Y:S02]  /*0100*/  IMAD.MOV.U32 R0, RZ, RZ, RZ ;  /* 0x000000ffff007224 */ /* 0x000fe400078e00ff */
[----:B--2---:R-:W-:-:S04]  /*0110*/  IMAD.WIDE R4, R9, 0x4, R4 ;  /* 0x0000000409047825 */ /* 0x004fc800078e0204 */
[----:B------:R-:W-:Y:S01]  /*0120*/  IMAD.MOV.U32 R9, RZ, RZ, RZ ;  /* 0x000000ffff097224 */ /* 0x000fe200078e00ff */
[----:B------:R-:W2:Y:S05]  /*0130*/  @!P0 LDG.E R0, desc[UR4][R2.64] ;  /* 0x0000000402008981 */ /* 0x000eaa000c1e1900 */
[----:B------:R-:W2:Y:S01]  /*0140*/  @!P0 LDG.E.EL R9, desc[UR4][R4.64] ;  /* 0x0000000404098981 */ /* 0x000ea2000c2e1900 */
[----:B------:R-:W-:-:S04]  /*0150*/  LOP3.LUT P0, RZ, R8, 0x10, RZ, 0xc0, !PT ;  /* 0x0000001008ff7812 */ /* 0x000fc8000780c0ff */
[----:B------:R-:W-:Y:S02]  /*0160*/  ISETP.LT.AND P0, PT, R7, 0x10, !P0 ;  /* 0x000000100700780c */ /* 0x000fe40004701270 */
[----:B--2---:R-:W-:Y:S01]  /*0170*/  FSETP.GT.AND P1, PT, R0, -R9, PT ;  /* 0x800000090000720b */ /* 0x004fe20003f24000 */
[----:B------:R-:W-:-:S12]  /*0180*/  FADD R9, R9, R0 ;  /* 0x0000000009097221 */ /* 0x000fd80000000000 */
[----:B------:R-:W-:Y:S01]  /*0190*/  @!P1 FMUL R9, R9, 0.10000000149011611938 ;  /* 0x3dcccccd09099820 */ /* 0x000fe20000400000 */
[----:B------:R-:W-:-:S04]  /*01a0*/  IADD3 R6, P1, R7, UR6, RZ ;  /* 0x0000000607067c10 */ /* 0x000fc8000ff3e0ff */
[----:B------:R-:W-:Y:S01]  /*01b0*/  FSETP.GT.AND P2, PT, R9, RZ, PT ;  /* 0x000000ff0900720b */ /* 0x000fe20003f44000 */
[----:B------:R1:W-:Y:S01]  /*01c0*/  @P0 STG.E desc[UR4][R2.64], R9 ;  /* 0x0000000902000986 */ /* 0x0003e2000c101904 */
[----:B------:R-:W-:Y:S02]  /*01d0*/  LEA.HI.X.SX32 R7, R7, UR7, 0x1, P1 ;  /* 0x0000000707077c11 */ /* 0x000fe400088f0eff */
[----:B------:R-:W-:Y:S01]  /*01e0*/  SEL R5, RZ, 0x1, !P2 ;  /* 0x00000001ff057807 */ /* 0x000fe20005000000 */
[----:B------:R-:W-:Y:S08]  /*01f0*/  @!P0 EXIT ;  /* 0x000000000000894d */ /* 0x000ff00003800000 */
[----:B------:R-:W-:Y:S01]  /*0200*/  STG.E.U8 desc[UR4][R6.64], R5 ;  /* 0x0000000506007986 */ /* 0x000fe2000c101104 */
[----:B------:R-:W-:Y:S05]  /*0210*/  EXIT ;  /* 0x000000000000794d */ /* 0x000fea0003800000 */
.L_x_0:
[----:B------:R-:W-:-:S00]  /*0220*/  BRA `(.L_x_0) ;  /* 0xfffffffc00fc7947 */ /* 0x000fc0000383ffff */
[----:B------:R-:W-:-:S00]  /*0230*/  NOP ;  /* 0x0000000000007918 */ /* 0x000fc00000000000 */
        /* <DEDUP_REMOVED lines=12> */
.L_x_1:


//--------------------- .nv.constant0.triton_poi_fused_convolution_leaky_relu_leaky_relu_backward_0 --------------------------
	.section	.nv.constant0.triton_poi_fused_convolution_leaky_relu_leaky_relu_backward_0,"a",@progbits
	.sectionflags	@""
	.align	4
.nv.constant0.triton_poi_fused_convolution_leaky_relu_leaky_relu_backward_0:
	.zero		556
